//
// Generated by NVIDIA NVVM Compiler
//
// Compiler Build ID: CL-36424714
// Cuda compilation tools, release 13.0, V13.0.88
// Based on NVVM 20.0.0
//

.version 9.0
.target sm_100
.address_size 64

	// .globl	_Z3maxPd

.visible .entry _Z3maxPd(
	.param .u64 .ptr .align 1 _Z3maxPd_param_0
)
{
	.reg .pred 	%p<4>;
	.reg .b32 	%r<12>;
	.reg .b64 	%rd<7>;
	.reg .b64 	%fd<4>;

	ld.param.u64 	%rd2, [_Z3maxPd_param_0];
	cvta.to.global.u64 	%rd1, %rd2;
	mov.u32 	%r1, %tid.x;
	mov.u32 	%r10, %ntid.x;
	shl.b32 	%r3, %r1, 1;
	mov.b32 	%r11, 1;
$L__BB0_1:
	setp.ge.u32 	%p1, %r1, %r10;
	@%p1 bra 	$L__BB0_3;
	mul.lo.s32 	%r9, %r3, %r11;
	mul.wide.s32 	%rd3, %r9, 8;
	add.s64 	%rd4, %rd1, %rd3;
	ld.global.f64 	%fd1, [%rd4];
	mul.wide.s32 	%rd5, %r11, 8;
	add.s64 	%rd6, %rd4, %rd5;
	ld.global.f64 	%fd2, [%rd6];
	setp.ge.f64 	%p2, %fd1, %fd2;
	selp.f64 	%fd3, %fd1, %fd2, %p2;
	st.global.f64 	[%rd4], %fd3;
$L__BB0_3:
	shl.b32 	%r11, %r11, 1;
	shr.u32 	%r7, %r10, 1;
	setp.gt.u32 	%p3, %r10, 1;
	mov.u32 	%r10, %r7;
	@%p3 bra 	$L__BB0_1;
	ret;

}
	// .globl	_Z3minPd
.visible .entry _Z3minPd(
	.param .u64 .ptr .align 1 _Z3minPd_param_0
)
{
	.reg .pred 	%p<4>;
	.reg .b32 	%r<12>;
	.reg .b64 	%rd<7>;
	.reg .b64 	%fd<4>;

	ld.param.u64 	%rd2, [_Z3minPd_param_0];
	cvta.to.global.u64 	%rd1, %rd2;
	mov.u32 	%r1, %tid.x;
	mov.u32 	%r10, %ntid.x;
	shl.b32 	%r3, %r1, 1;
	mov.b32 	%r11, 1;
$L__BB1_1:
	setp.ge.u32 	%p1, %r1, %r10;
	@%p1 bra 	$L__BB1_3;
	mul.lo.s32 	%r9, %r3, %r11;
	mul.wide.s32 	%rd3, %r9, 8;
	add.s64 	%rd4, %rd1, %rd3;
	ld.global.f64 	%fd1, [%rd4];
	mul.wide.s32 	%rd5, %r11, 8;
	add.s64 	%rd6, %rd4, %rd5;
	ld.global.f64 	%fd2, [%rd6];
	setp.le.f64 	%p2, %fd1, %fd2;
	selp.f64 	%fd3, %fd1, %fd2, %p2;
	st.global.f64 	[%rd4], %fd3;
$L__BB1_3:
	shl.b32 	%r11, %r11, 1;
	shr.u32 	%r7, %r10, 1;
	setp.gt.u32 	%p3, %r10, 1;
	mov.u32 	%r10, %r7;
	@%p3 bra 	$L__BB1_1;
	ret;

}


// ===== COMPILED SASS (sm_100) =====

	.target	sm_100

	.elftype	@"ET_EXEC"


//--------------------- .note.nv.tkinfo           --------------------------
	.section	.note.nv.tkinfo,"",@"SHT_NOTE"
	.sectionflags	@"SHF_NOTE_NV_TKINFO"
	.tkinfo
        /*0018*/ 	.word	0x00000002
        /*0030*/ 	.string	""
        /*0030*/ 	.string	"ptxas"
        /*0030*/ 	.string	"Cuda compilation tools, release 13.0, V13.0.88"
        /*0030*/ 	.string	"Build cuda_13.0.r13.0/compiler.36424714_0"
        /*0030*/ 	.string	"-arch sm_100 -m 64 "



//--------------------- .note.nv.cuinfo           --------------------------
	.section	.note.nv.cuinfo,"",@"SHT_NOTE"
	.sectionflags	@"SHF_NOTE_NV_CUINFO"
        /*0018*/ 	.short	0x0002
        /*001a*/ 	.short	0x0064
        /*001c*/ 	.short	0x0082
	.zero		2


//--------------------- .nv.info                  --------------------------
	.section	.nv.info,"",@"SHT_CUDA_INFO"
	.align	4


	//----- nvinfo : EIATTR_REGCOUNT
	.align		4
        /*0000*/ 	.byte	0x04, 0x2f
        /*0002*/ 	.short	(.L_1 - .L_0)
	.align		4
.L_0:
        /*0004*/ 	.word	index@(_Z3maxPd)
        /*0008*/ 	.word	0x0000000e


	//----- nvinfo : EIATTR_FRAME_SIZE
	.align		4
.L_1:
        /*000c*/ 	.byte	0x04, 0x11
        /*000e*/ 	.short	(.L_3 - .L_2)
	.align		4
.L_2:
        /*0010*/ 	.word	index@(_Z3maxPd)
        /*0014*/ 	.word	0x00000000


	//----- nvinfo : EIATTR_REGCOUNT
	.align		4
.L_3:
        /*0018*/ 	.byte	0x04, 0x2f
        /*001a*/ 	.short	(.L_5 - .L_4)
	.align		4
.L_4:
        /*001c*/ 	.word	index@(_Z3minPd)
        /*0020*/ 	.word	0x0000000e


	//----- nvinfo : EIATTR_FRAME_SIZE
	.align		4
.L_5:
        /*0024*/ 	.byte	0x04, 0x11
        /*0026*/ 	.short	(.L_7 - .L_6)
	.align		4
.L_6:
        /*0028*/ 	.word	index@(_Z3minPd)
        /*002c*/ 	.word	0x00000000


	//----- nvinfo : EIATTR_MIN_STACK_SIZE
	.align		4
.L_7:
        /*0030*/ 	.byte	0x04, 0x12
        /*0032*/ 	.short	(.L_9 - .L_8)
	.align		4
.L_8:
        /*0034*/ 	.word	index@(_Z3minPd)
        /*0038*/ 	.word	0x00000000


	//----- nvinfo : EIATTR_MIN_STACK_SIZE
	.align		4
.L_9:
        /*003c*/ 	.byte	0x04, 0x12
        /*003e*/ 	.short	(.L_11 - .L_10)
	.align		4
.L_10:
        /*0040*/ 	.word	index@(_Z3maxPd)
        /*0044*/ 	.word	0x00000000
.L_11:


//--------------------- .nv.compat                --------------------------
	.section	.nv.compat,"",@"SHT_CUDA_COMPAT_INFO"
	.align	4
        /*0000*/ 	.byte	0x02, 0x09, 0x00, 0x00, 0x02, 0x02, 0x01, 0x00, 0x02, 0x05, 0x05, 0x00, 0x03, 0x07, 0x01, 0x01
        /*0010*/ 	.byte	0x02, 0x03, 0x00, 0x00, 0x02, 0x06, 0x01, 0x00, 0x04, 0x0b, 0x08, 0x00, 0x01, 0x00, 0x00, 0x00
        /*0020*/ 	.byte	0x00, 0x00, 0x00, 0x00


//--------------------- .nv.info._Z3minPd         --------------------------
	.section	.nv.info._Z3minPd,"",@"SHT_CUDA_INFO"
	.sectionflags	@""
	.align	4


	//----- nvinfo : EIATTR_CUDA_API_VERSION
	.align		4
        /*0000*/ 	.byte	0x04, 0x37
        /*0002*/ 	.short	(.L_13 - .L_12)
.L_12:
        /*0004*/ 	.word	0x00000082


	//----- nvinfo : EIATTR_KPARAM_INFO
	.align		4
.L_13:
        /*0008*/ 	.byte	0x04, 0x17
        /*000a*/ 	.short	(.L_15 - .L_14)
.L_14:
        /*000c*/ 	.word	0x00000000
        /*0010*/ 	.short	0x0000
        /*0012*/ 	.short	0x0000
        /*0014*/ 	.byte	0x00, 0xf5, 0x21, 0x00


	//----- nvinfo : EIATTR_SPARSE_MMA_MASK
	.align		4
.L_15:
        /*0018*/ 	.byte	0x03, 0x50
        /*001a*/ 	.short	0x0000


	//----- nvinfo : EIATTR_MAXREG_COUNT
	.align		4
        /*001c*/ 	.byte	0x03, 0x1b
        /*001e*/ 	.short	0x00ff


	//----- nvinfo : EIATTR_MERCURY_ISA_VERSION
	.align		4
        /*0020*/ 	.byte	0x03, 0x5f
        /*0022*/ 	.short	0x0101


	//----- nvinfo : EIATTR_VRC_CTA_INIT_COUNT
	.align		4
        /*0024*/ 	.byte	0x02, 0x4a
	.zero		1
	.zero		1


	//----- nvinfo : EIATTR_EXIT_INSTR_OFFSETS
	.align		4
        /*0028*/ 	.byte	0x04, 0x1c
        /*002a*/ 	.short	(.L_17 - .L_16)


	//   ....[0]....
.L_16:
        /*002c*/ 	.word	0x00000190


	//----- nvinfo : EIATTR_CRS_STACK_SIZE
	.align		4
.L_17:
        /*0030*/ 	.byte	0x04, 0x1e
        /*0032*/ 	.short	(.L_19 - .L_18)
.L_18:
        /*0034*/ 	.word	0x00000000


	//----- nvinfo : EIATTR_CBANK_PARAM_SIZE
	.align		4
.L_19:
        /*0038*/ 	.byte	0x03, 0x19
        /*003a*/ 	.short	0x0008


	//----- nvinfo : EIATTR_PARAM_CBANK
	.align		4
        /*003c*/ 	.byte	0x04, 0x0a
        /*003e*/ 	.short	(.L_21 - .L_20)
	.align		4
.L_20:
        /*0040*/ 	.word	index@(.nv.constant0._Z3minPd)
        /*0044*/ 	.short	0x0380
        /*0046*/ 	.short	0x0008


	//----- nvinfo : EIATTR_SW_WAR
	.align		4
.L_21:
        /*0048*/ 	.byte	0x04, 0x36
        /*004a*/ 	.short	(.L_23 - .L_22)
.L_22:
        /*004c*/ 	.word	0x00000008
.L_23:


//--------------------- .nv.info._Z3maxPd         --------------------------
	.section	.nv.info._Z3maxPd,"",@"SHT_CUDA_INFO"
	.sectionflags	@""
	.align	4


	//----- nvinfo : EIATTR_CUDA_API_VERSION
	.align		4
        /*0000*/ 	.byte	0x04, 0x37
        /*0002*/ 	.short	(.L_25 - .L_24)
.L_24:
        /*0004*/ 	.word	0x00000082


	//----- nvinfo : EIATTR_KPARAM_INFO
	.align		4
.L_25:
        /*0008*/ 	.byte	0x04, 0x17
        /*000a*/ 	.short	(.L_27 - .L_26)
.L_26:
        /*000c*/ 	.word	0x00000000
        /*0010*/ 	.short	0x0000
        /*0012*/ 	.short	0x0000
        /*0014*/ 	.byte	0x00, 0xf5, 0x21, 0x00


	//----- nvinfo : EIATTR_SPARSE_MMA_MASK
	.align		4
.L_27:
        /*0018*/ 	.byte	0x03, 0x50
        /*001a*/ 	.short	0x0000


	//----- nvinfo : EIATTR_MAXREG_COUNT
	.align		4
        /*001c*/ 	.byte	0x03, 0x1b
        /*001e*/ 	.short	0x00ff


	//----- nvinfo : EIATTR_MERCURY_ISA_VERSION
	.align		4
        /*0020*/ 	.byte	0x03, 0x5f
        /*0022*/ 	.short	0x0101


	//----- nvinfo : EIATTR_VRC_CTA_INIT_COUNT
	.align		4
        /*0024*/ 	.byte	0x02, 0x4a
	.zero		1
	.zero		1


	//----- nvinfo : EIATTR_EXIT_INSTR_OFFSETS
	.align		4
        /*0028*/ 	.byte	0x04, 0x1c
        /*002a*/ 	.short	(.L_29 - .L_28)


	//   ....[0]....
.L_28:
        /*002c*/ 	.word	0x00000190


	//----- nvinfo : EIATTR_CRS_STACK_SIZE
	.align		4
.L_29:
        /*0030*/ 	.byte	0x04, 0x1e
        /*0032*/ 	.short	(.L_31 - .L_30)
.L_30:
        /*0034*/ 	.word	0x00000000


	//----- nvinfo : EIATTR_CBANK_PARAM_SIZE
	.align		4
.L_31:
        /*0038*/ 	.byte	0x03, 0x19
        /*003a*/ 	.short	0x0008


	//----- nvinfo : EIATTR_PARAM_CBANK
	.align		4
        /*003c*/ 	.byte	0x04, 0x0a
        /*003e*/ 	.short	(.L_33 - .L_32)
	.align		4
.L_32:
        /*0040*/ 	.word	index@(.nv.constant0._Z3maxPd)
        /*0044*/ 	.short	0x0380
        /*0046*/ 	.short	0x0008


	//----- nvinfo : EIATTR_SW_WAR
	.align		4
.L_33:
        /*0048*/ 	.byte	0x04, 0x36
        /*004a*/ 	.short	(.L_35 - .L_34)
.L_34:
        /*004c*/ 	.word	0x00000008
.L_35:


//--------------------- .nv.callgraph             --------------------------
	.section	.nv.callgraph,"",@"SHT_CUDA_CALLGRAPH"
	.align	4
	.sectionentsize	8
	.align		4
        /*0000*/ 	.word	0x00000000
	.align		4
        /*0004*/ 	.word	0xffffffff
	.align		4
        /*0008*/ 	.word	0x00000000
	.align		4
        /*000c*/ 	.word	0xfffffffe
	.align		4
        /*0010*/ 	.word	0x00000000
	.align		4
        /*0014*/ 	.word	0xfffffffd
	.align		4
        /*0018*/ 	.word	0x00000000
	.align		4
        /*001c*/ 	.word	0xfffffffc


//--------------------- .text._Z3minPd            --------------------------
	.section	.text._Z3minPd,"ax",@progbits
	.align	128
        .global         _Z3minPd
        .type           _Z3minPd,@function
        .size           _Z3minPd,(.L_x_8 - _Z3minPd)
        .other          _Z3minPd,@"STO_CUDA_ENTRY STV_DEFAULT"
_Z3minPd:
.text._Z3minPd:
[----:B------:R-:W-:Y:S01]  /*0000*/  LDC R1, c[0x0][0x37c] ;  /* 0x0000df00ff017b82 */ /* 0x000fe20000000800 */
[----:B------:R-:W0:Y:S07]  /*0010*/  S2R R10, SR_TID.X ;  /* 0x00000000000a7919 */ /* 0x000e2e0000002100 */
[----:B------:R-:W1:Y:S01]  /*0020*/  LDC.64 R8, c[0x0][0x380] ;  /* 0x0000e000ff087b82 */ /* 0x000e620000000a00 */
[----:B------:R-:W-:Y:S01]  /*0030*/  HFMA2 R11, -RZ, RZ, 0, 5.9604644775390625e-08 ;  /* 0x00000001ff0b7431 */ /* 0x000fe200000001ff */
[----:B------:R-:W2:Y:S01]  /*0040*/  LDCU.64 UR6, c[0x0][0x358] ;  /* 0x00006b00ff0677ac */ /* 0x000ea20008000a00 */
[----:B------:R-:W3:Y:S02]  /*0050*/  LDCU UR4, c[0x0][0x360] ;  /* 0x00006c00ff0477ac */ /* 0x000ee40008000800 */
[----:B0-23--:R-:W-:-:S07]  /*0060*/  SHF.L.U32 R0, R10, 0x1, RZ ;  /* 0x000000010a007819 */ /* 0x00dfce00000006ff */
.L_x_2:
[----:B------:R-:W-:Y:S01]  /*0070*/  ISETP.GE.U32.AND P0, PT, R10, UR4, PT ;  /* 0x000000040a007c0c */ /* 0x000fe2000bf06070 */
[----:B------:R-:W-:-:S12]  /*0080*/  BSSY.RECONVERGENT B0, `(.L_x_0) ;  /* 0x000000b000007945 */ /* 0x000fd80003800200 */
[----:B0-----:R-:W-:Y:S05]  /*0090*/  @P0 BRA `(.L_x_1) ;  /* 0x0000000000240947 */ /* 0x001fea0003800000 */
[----:B------:R-:W-:-:S04]  /*00a0*/  IMAD R3, R0, R11, RZ ;  /* 0x0000000b00037224 */ /* 0x000fc800078e02ff */
[----:B-1----:R-:W-:-:S05]  /*00b0*/  IMAD.WIDE R2, R3, 0x8, R8 ;  /* 0x0000000803027825 */ /* 0x002fca00078e0208 */
[----:B------:R-:W2:Y:S01]  /*00c0*/  LDG.E.64 R4, desc[UR6][R2.64] ;  /* 0x0000000602047981 */ /* 0x000ea2000c1e1b00 */
[----:B------:R-:W-:-:S06]  /*00d0*/  IMAD.WIDE R6, R11, 0x8, R2 ;  /* 0x000000080b067825 */ /* 0x000fcc00078e0202 */
[----:B------:R-:W2:Y:S02]  /*00e0*/  LDG.E.64 R6, desc[UR6][R6.64] ;  /* 0x0000000606067981 */ /* 0x000ea4000c1e1b00 */
[----:B--2---:R-:W-:-:S06]  /*00f0*/  DSETP.GTU.AND P0, PT, R4, R6, PT ;  /* 0x000000060400722a */ /* 0x004fcc0003f0c000 */
[----:B------:R-:W-:Y:S02]  /*0100*/  FSEL R4, R4, R6, !P0 ;  /* 0x0000000604047208 */ /* 0x000fe40004000000 */
[----:B------:R-:W-:-:S05]  /*0110*/  FSEL R5, R5, R7, !P0 ;  /* 0x0000000705057208 */ /* 0x000fca0004000000 */
[----:B------:R0:W-:Y:S02]  /*0120*/  STG.E.64 desc[UR6][R2.64], R4 ;  /* 0x0000000402007986 */ /* 0x0001e4000c101b06 */
.L_x_1:
[----:B------:R-:W-:Y:S05]  /*0130*/  BSYNC.RECONVERGENT B0 ;  /* 0x0000000000007941 */ /* 0x000fea0003800200 */
.L_x_0:
[----:B------:R-:W-:Y:S01]  /*0140*/  UISETP.GT.U32.AND UP0, UPT, UR4, 0x1, UPT ;  /* 0x000000010400788c */ /* 0x000fe2000bf04070 */
[----:B------:R-:W-:Y:S01]  /*0150*/  SHF.L.U32 R11, R11, 0x1, RZ ;  /* 0x000000010b0b7819 */ /* 0x000fe200000006ff */
[----:B------:R-:W-:-:S07]  /*0160*/  USHF.R.U32.HI UR5, URZ, 0x1, UR4 ;  /* 0x00000001ff057899 */ /* 0x000fce0008011604 */
[----:B------:R-:W-:Y:S01]  /*0170*/  UMOV UR4, UR5 ;  /* 0x0000000500047c82 */ /* 0x000fe20008000000 */
[----:B------:R-:W-:Y:S05]  /*0180*/  BRA.U UP0, `(.L_x_2) ;  /* 0xfffffffd00b87547 */ /* 0x000fea000b83ffff */
[----:B------:R-:W-:Y:S05]  /*0190*/  EXIT ;  /* 0x000000000000794d */ /* 0x000fea0003800000 */
.L_x_3:
[----:B------:R-:W-:-:S00]  /*01a0*/  BRA `(.L_x_3) ;  /* 0xfffffffc00fc7947 */ /* 0x000fc0000383ffff */
[----:B------:R-:W-:-:S00]  /*01b0*/  NOP ;  /* 0x0000000000007918 */ /* 0x000fc00000000000 */
        /* <DEDUP_REMOVED lines=12> */
.L_x_8:


//--------------------- .text._Z3maxPd            --------------------------
	.section	.text._Z3maxPd,"ax",@progbits
	.align	128
        .global         _Z3maxPd
        .type           _Z3maxPd,@function
        .size           _Z3maxPd,(.L_x_9 - _Z3maxPd)
        .other          _Z3maxPd,@"STO_CUDA_ENTRY STV_DEFAULT"
_Z3maxPd:
.text._Z3maxPd:
[----:B------:R-:W-:Y:S01]  /*0000*/  LDC R1, c[0x0][0x37c] ;  /* 0x0000df00ff017b82 */ /* 0x000fe20000000800 */
[----:B------:R-:W0:Y:S07]  /*0010*/  S2R R10, SR_TID.X ;  /* 0x00000000000a7919 */ /* 0x000e2e0000002100 */
[----:B------:R-:W1:Y:S01]  /*0020*/  LDC.64 R8, c[0x0][0x380] ;  /* 0x0000e000ff087b82 */ /* 0x000e620000000a00 */
[----:B------:R-:W-:Y:S01]  /*0030*/  HFMA2 R11, -RZ, RZ, 0, 5.9604644775390625e-08 ;  /* 0x00000001ff0b7431 */ /* 0x000fe200000001ff */
[----:B------:R-:W2:Y:S01]  /*0040*/  LDCU.64 UR6, c[0x0][0x358] ;  /* 0x00006b00ff0677ac */ /* 0x000ea20008000a00 */
[----:B------:R-:W3:Y:S02]  /*0050*/  LDCU UR4, c[0x0][0x360] ;  /* 0x00006c00ff0477ac */ /* 0x000ee40008000800 */
[----:B0-23--:R-:W-:-:S07]  /*0060*/  SHF.L.U32 R0, R10, 0x1, RZ ;  /* 0x000000010a007819 */ /* 0x00dfce00000006ff */
.L_x_6:
        /* <DEDUP_REMOVED lines=8> */
[----:B--2---:R-:W-:-:S06]  /*00f0*/  DSETP.GE.AND P0, PT, R4, R6, PT ;  /* 0x000000060400722a */ /* 0x004fcc0003f06000 */
[----:B------:R-:W-:Y:S02]  /*0100*/  FSEL R4, R4, R6, P0 ;  /* 0x0000000604047208 */ /* 0x000fe40000000000 */
[----:B------:R-:W-:-:S05]  /*0110*/  FSEL R5, R5, R7, P0 ;  /* 0x0000000705057208 */ /* 0x000fca0000000000 */
[----:B------:R0:W-:Y:S02]  /*0120*/  STG.E.64 desc[UR6][R2.64], R4 ;  /* 0x0000000402007986 */ /* 0x0001e4000c101b06 */
.L_x_5:
[----:B------:R-:W-:Y:S05]  /*0130*/  BSYNC.RECONVERGENT B0 ;  /* 0x0000000000007941 */ /* 0x000fea0003800200 */
.L_x_4:
[----:B------:R-:W-:Y:S01]  /*0140*/  UISETP.GT.U32.AND UP0, UPT, UR4, 0x1, UPT ;  /* 0x000000010400788c */ /* 0x000fe2000bf04070 */
[----:B------:R-:W-:Y:S01]  /*0150*/  SHF.L.U32 R11, R11, 0x1, RZ ;  /* 0x000000010b0b7819 */ /* 0x000fe200000006ff */
[----:B------:R-:W-:-:S07]  /*0160*/  USHF.R.U32.HI UR5, URZ, 0x1, UR4 ;  /* 0x00000001ff057899 */ /* 0x000fce0008011604 */
[----:B------:R-:W-:Y:S01]  /*0170*/  UMOV UR4, UR5 ;  /* 0x0000000500047c82 */ /* 0x000fe20008000000 */
[----:B------:R-:W-:Y:S05]  /*0180*/  BRA.U UP0, `(.L_x_6) ;  /* 0xfffffffd00b87547 */ /* 0x000fea000b83ffff */
[----:B------:R-:W-:Y:S05]  /*0190*/  EXIT ;  /* 0x000000000000794d */ /* 0x000fea0003800000 */
.L_x_7:
        /* <DEDUP_REMOVED lines=14> */
.L_x_9:


//--------------------- .nv.shared.reserved.0     --------------------------
	.section	.nv.shared.reserved.0,"aw",@nobits
	.weak		__nv_reservedSMEM_offset_0_alias
	.size		__nv_reservedSMEM_offset_0_alias, 0, 64
	.other		__nv_reservedSMEM_offset_0_alias,@"STO_CUDA_RESERVED_SHARED STV_DEFAULT"
__nv_reservedSMEM_offset_0_alias:
	.zero		0
	.zero		64


//--------------------- .nv.constant0._Z3minPd    --------------------------
	.section	.nv.constant0._Z3minPd,"a",@progbits
	.sectionflags	@""
	.align	4
.nv.constant0._Z3minPd:
	.zero		904


//--------------------- .nv.constant0._Z3maxPd    --------------------------
	.section	.nv.constant0._Z3maxPd,"a",@progbits
	.sectionflags	@""
	.align	4
.nv.constant0._Z3maxPd:
	.zero		904


//--------------------- SYMBOLS --------------------------

	.type		.nv.reservedSmem.offset0,@object
	.size		.nv.reservedSmem.offset0,0x4
